//
// Generated by NVIDIA NVVM Compiler
//
// Compiler Build ID: CL-36424714
// Cuda compilation tools, release 13.0, V13.0.88
// Based on NVVM 20.0.0
//

.version 9.0
.target sm_100
.address_size 64

	// .globl	_Z14add_vec_kernelPKdS0_Pdi

.visible .entry _Z14add_vec_kernelPKdS0_Pdi(
	.param .u64 .ptr .align 1 _Z14add_vec_kernelPKdS0_Pdi_param_0,
	.param .u64 .ptr .align 1 _Z14add_vec_kernelPKdS0_Pdi_param_1,
	.param .u64 .ptr .align 1 _Z14add_vec_kernelPKdS0_Pdi_param_2,
	.param .u32 _Z14add_vec_kernelPKdS0_Pdi_param_3
)
{
	.reg .pred 	%p<2>;
	.reg .b32 	%r<6>;
	.reg .b64 	%rd<11>;
	.reg .b64 	%fd<4>;

	ld.param.u64 	%rd1, [_Z14add_vec_kernelPKdS0_Pdi_param_0];
	ld.param.u64 	%rd2, [_Z14add_vec_kernelPKdS0_Pdi_param_1];
	ld.param.u64 	%rd3, [_Z14add_vec_kernelPKdS0_Pdi_param_2];
	ld.param.u32 	%r2, [_Z14add_vec_kernelPKdS0_Pdi_param_3];
	mov.u32 	%r3, %ctaid.x;
	mov.u32 	%r4, %ntid.x;
	mov.u32 	%r5, %tid.x;
	mad.lo.s32 	%r1, %r3, %r4, %r5;
	setp.ge.s32 	%p1, %r1, %r2;
	@%p1 bra 	$L__BB0_2;
	cvta.to.global.u64 	%rd4, %rd1;
	cvta.to.global.u64 	%rd5, %rd2;
	cvta.to.global.u64 	%rd6, %rd3;
	mul.wide.s32 	%rd7, %r1, 8;
	add.s64 	%rd8, %rd4, %rd7;
	ld.global.nc.f64 	%fd1, [%rd8];
	add.s64 	%rd9, %rd5, %rd7;
	ld.global.nc.f64 	%fd2, [%rd9];
	add.f64 	%fd3, %fd1, %fd2;
	add.s64 	%rd10, %rd6, %rd7;
	st.global.f64 	[%rd10], %fd3;
$L__BB0_2:
	ret;

}


// ===== COMPILED SASS (sm_100) =====

	.target	sm_100

	.elftype	@"ET_EXEC"


//--------------------- .note.nv.tkinfo           --------------------------
	.section	.note.nv.tkinfo,"",@"SHT_NOTE"
	.sectionflags	@"SHF_NOTE_NV_TKINFO"
	.tkinfo
        /*0018*/ 	.word	0x00000002
        /*0030*/ 	.string	""
        /*0030*/ 	.string	"ptxas"
        /*0030*/ 	.string	"Cuda compilation tools, release 13.0, V13.0.88"
        /*0030*/ 	.string	"Build cuda_13.0.r13.0/compiler.36424714_0"
        /*0030*/ 	.string	"-arch sm_100 -m 64 "



//--------------------- .note.nv.cuinfo           --------------------------
	.section	.note.nv.cuinfo,"",@"SHT_NOTE"
	.sectionflags	@"SHF_NOTE_NV_CUINFO"
        /*0018*/ 	.short	0x0002
        /*001a*/ 	.short	0x0064
        /*001c*/ 	.short	0x0082
	.zero		2


//--------------------- .nv.info                  --------------------------
	.section	.nv.info,"",@"SHT_CUDA_INFO"
	.align	4


	//----- nvinfo : EIATTR_REGCOUNT
	.align		4
        /*0000*/ 	.byte	0x04, 0x2f
        /*0002*/ 	.short	(.L_1 - .L_0)
	.align		4
.L_0:
        /*0004*/ 	.word	index@(_Z14add_vec_kernelPKdS0_Pdi)
        /*0008*/ 	.word	0x0000000e


	//----- nvinfo : EIATTR_FRAME_SIZE
	.align		4
.L_1:
        /*000c*/ 	.byte	0x04, 0x11
        /*000e*/ 	.short	(.L_3 - .L_2)
	.align		4
.L_2:
        /*0010*/ 	.word	index@(_Z14add_vec_kernelPKdS0_Pdi)
        /*0014*/ 	.word	0x00000000


	//----- nvinfo : EIATTR_MIN_STACK_SIZE
	.align		4
.L_3:
        /*0018*/ 	.byte	0x04, 0x12
        /*001a*/ 	.short	(.L_5 - .L_4)
	.align		4
.L_4:
        /*001c*/ 	.word	index@(_Z14add_vec_kernelPKdS0_Pdi)
        /*0020*/ 	.word	0x00000000
.L_5:


//--------------------- .nv.compat                --------------------------
	.section	.nv.compat,"",@"SHT_CUDA_COMPAT_INFO"
	.align	4
        /*0000*/ 	.byte	0x02, 0x09, 0x00, 0x00, 0x02, 0x02, 0x01, 0x00, 0x02, 0x05, 0x05, 0x00, 0x03, 0x07, 0x01, 0x01
        /*0010*/ 	.byte	0x02, 0x03, 0x00, 0x00, 0x02, 0x06, 0x01, 0x00, 0x04, 0x0b, 0x08, 0x00, 0x01, 0x00, 0x00, 0x00
        /*0020*/ 	.byte	0x00, 0x00, 0x00, 0x00


//--------------------- .nv.info._Z14add_vec_kernelPKdS0_Pdi --------------------------
	.section	.nv.info._Z14add_vec_kernelPKdS0_Pdi,"",@"SHT_CUDA_INFO"
	.sectionflags	@""
	.align	4


	//----- nvinfo : EIATTR_CUDA_API_VERSION
	.align		4
        /*0000*/ 	.byte	0x04, 0x37
        /*0002*/ 	.short	(.L_7 - .L_6)
.L_6:
        /*0004*/ 	.word	0x00000082


	//----- nvinfo : EIATTR_KPARAM_INFO
	.align		4
.L_7:
        /*0008*/ 	.byte	0x04, 0x17
        /*000a*/ 	.short	(.L_9 - .L_8)
.L_8:
        /*000c*/ 	.word	0x00000000
        /*0010*/ 	.short	0x0003
        /*0012*/ 	.short	0x0018
        /*0014*/ 	.byte	0x00, 0xf0, 0x11, 0x00


	//----- nvinfo : EIATTR_KPARAM_INFO
	.align		4
.L_9:
        /*0018*/ 	.byte	0x04, 0x17
        /*001a*/ 	.short	(.L_11 - .L_10)
.L_10:
        /*001c*/ 	.word	0x00000000
        /*0020*/ 	.short	0x0002
        /*0022*/ 	.short	0x0010
        /*0024*/ 	.byte	0x00, 0xf5, 0x21, 0x00


	//----- nvinfo : EIATTR_KPARAM_INFO
	.align		4
.L_11:
        /*0028*/ 	.byte	0x04, 0x17
        /*002a*/ 	.short	(.L_13 - .L_12)
.L_12:
        /*002c*/ 	.word	0x00000000
        /*0030*/ 	.short	0x0001
        /*0032*/ 	.short	0x0008
        /*0034*/ 	.byte	0x00, 0xf5, 0x21, 0x00


	//----- nvinfo : EIATTR_KPARAM_INFO
	.align		4
.L_13:
        /*0038*/ 	.byte	0x04, 0x17
        /*003a*/ 	.short	(.L_15 - .L_14)
.L_14:
        /*003c*/ 	.word	0x00000000
        /*0040*/ 	.short	0x0000
        /*0042*/ 	.short	0x0000
        /*0044*/ 	.byte	0x00, 0xf5, 0x21, 0x00


	//----- nvinfo : EIATTR_SPARSE_MMA_MASK
	.align		4
.L_15:
        /*0048*/ 	.byte	0x03, 0x50
        /*004a*/ 	.short	0x0000


	//----- nvinfo : EIATTR_MAXREG_COUNT
	.align		4
        /*004c*/ 	.byte	0x03, 0x1b
        /*004e*/ 	.short	0x00ff


	//----- nvinfo : EIATTR_MERCURY_ISA_VERSION
	.align		4
        /*0050*/ 	.byte	0x03, 0x5f
        /*0052*/ 	.short	0x0101


	//----- nvinfo : EIATTR_VRC_CTA_INIT_COUNT
	.align		4
        /*0054*/ 	.byte	0x02, 0x4a
	.zero		1
	.zero		1


	//----- nvinfo : EIATTR_EXIT_INSTR_OFFSETS
	.align		4
        /*0058*/ 	.byte	0x04, 0x1c
        /*005a*/ 	.short	(.L_17 - .L_16)


	//   ....[0]....
.L_16:
        /*005c*/ 	.word	0x00000070


	//   ....[1]....
        /*0060*/ 	.word	0x00000130


	//----- nvinfo : EIATTR_CBANK_PARAM_SIZE
	.align		4
.L_17:
        /*0064*/ 	.byte	0x03, 0x19
        /*0066*/ 	.short	0x001c


	//----- nvinfo : EIATTR_PARAM_CBANK
	.align		4
        /*0068*/ 	.byte	0x04, 0x0a
        /*006a*/ 	.short	(.L_19 - .L_18)
	.align		4
.L_18:
        /*006c*/ 	.word	index@(.nv.constant0._Z14add_vec_kernelPKdS0_Pdi)
        /*0070*/ 	.short	0x0380
        /*0072*/ 	.short	0x001c


	//----- nvinfo : EIATTR_SW_WAR
	.align		4
.L_19:
        /*0074*/ 	.byte	0x04, 0x36
        /*0076*/ 	.short	(.L_21 - .L_20)
.L_20:
        /*0078*/ 	.word	0x00000008
.L_21:


//--------------------- .nv.callgraph             --------------------------
	.section	.nv.callgraph,"",@"SHT_CUDA_CALLGRAPH"
	.align	4
	.sectionentsize	8
	.align		4
        /*0000*/ 	.word	0x00000000
	.align		4
        /*0004*/ 	.word	0xffffffff
	.align		4
        /*0008*/ 	.word	0x00000000
	.align		4
        /*000c*/ 	.word	0xfffffffe
	.align		4
        /*0010*/ 	.word	0x00000000
	.align		4
        /*0014*/ 	.word	0xfffffffd
	.align		4
        /*0018*/ 	.word	0x00000000
	.align		4
        /*001c*/ 	.word	0xfffffffc


//--------------------- .text._Z14add_vec_kernelPKdS0_Pdi --------------------------
	.section	.text._Z14add_vec_kernelPKdS0_Pdi,"ax",@progbits
	.align	128
        .global         _Z14add_vec_kernelPKdS0_Pdi
        .type           _Z14add_vec_kernelPKdS0_Pdi,@function
        .size           _Z14add_vec_kernelPKdS0_Pdi,(.L_x_1 - _Z14add_vec_kernelPKdS0_Pdi)
        .other          _Z14add_vec_kernelPKdS0_Pdi,@"STO_CUDA_ENTRY STV_DEFAULT"
_Z14add_vec_kernelPKdS0_Pdi:
.text._Z14add_vec_kernelPKdS0_Pdi:
[----:B------:R-:W-:Y:S01]  /*0000*/  LDC R1, c[0x0][0x37c] ;  /* 0x0000df00ff017b82 */ /* 0x000fe20000000800 */
[----:B------:R-:W0:Y:S07]  /*0010*/  S2R R0, SR_TID.X ;  /* 0x0000000000007919 */ /* 0x000e2e0000002100 */
[----:B------:R-:W0:Y:S01]  /*0020*/  S2UR UR4, SR_CTAID.X ;  /* 0x00000000000479c3 */ /* 0x000e220000002500 */
[----:B------:R-:W1:Y:S07]  /*0030*/  LDCU UR5, c[0x0][0x398] ;  /* 0x00007300ff0577ac */ /* 0x000e6e0008000800 */
[----:B------:R-:W0:Y:S02]  /*0040*/  LDC R11, c[0x0][0x360] ;  /* 0x0000d800ff0b7b82 */ /* 0x000e240000000800 */
[----:B0-----:R-:W-:-:S05]  /*0050*/  IMAD R11, R11, UR4, R0 ;  /* 0x000000040b0b7c24 */ /* 0x001fca000f8e0200 */
[----:B-1----:R-:W-:-:S13]  /*0060*/  ISETP.GE.AND P0, PT, R11, UR5, PT ;  /* 0x000000050b007c0c */ /* 0x002fda000bf06270 */
[----:B------:R-:W-:Y:S05]  /*0070*/  @P0 EXIT ;  /* 0x000000000000094d */ /* 0x000fea0003800000 */
[----:B------:R-:W0:Y:S01]  /*0080*/  LDC.64 R2, c[0x0][0x380] ;  /* 0x0000e000ff027b82 */ /* 0x000e220000000a00 */
[----:B------:R-:W1:Y:S07]  /*0090*/  LDCU.64 UR4, c[0x0][0x358] ;  /* 0x00006b00ff0477ac */ /* 0x000e6e0008000a00 */
[----:B------:R-:W2:Y:S08]  /*00a0*/  LDC.64 R4, c[0x0][0x388] ;  /* 0x0000e200ff047b82 */ /* 0x000eb00000000a00 */
[----:B------:R-:W3:Y:S01]  /*00b0*/  LDC.64 R8, c[0x0][0x390] ;  /* 0x0000e400ff087b82 */ /* 0x000ee20000000a00 */
[----:B0-----:R-:W-:-:S06]  /*00c0*/  IMAD.WIDE R2, R11, 0x8, R2 ;  /* 0x000000080b027825 */ /* 0x001fcc00078e0202 */
[----:B-1----:R-:W4:Y:S01]  /*00d0*/  LDG.E.64.CONSTANT R2, desc[UR4][R2.64] ;  /* 0x0000000402027981 */ /* 0x002f22000c1e9b00 */
[----:B--2---:R-:W-:-:S06]  /*00e0*/  IMAD.WIDE R4, R11, 0x8, R4 ;  /* 0x000000080b047825 */ /* 0x004fcc00078e0204 */
[----:B------:R-:W4:Y:S01]  /*00f0*/  LDG.E.64.CONSTANT R4, desc[UR4][R4.64] ;  /* 0x0000000404047981 */ /* 0x000f22000c1e9b00 */
[----:B---3--:R-:W-:Y:S01]  /*0100*/  IMAD.WIDE R8, R11, 0x8, R8 ;  /* 0x000000080b087825 */ /* 0x008fe200078e0208 */
[----:B----4-:R-:W-:-:S07]  /*0110*/  DADD R6, R2, R4 ;  /* 0x0000000002067229 */ /* 0x010fce0000000004 */
[----:B------:R-:W-:Y:S01]  /*0120*/  STG.E.64 desc[UR4][R8.64], R6 ;  /* 0x0000000608007986 */ /* 0x000fe2000c101b04 */
[----:B------:R-:W-:Y:S05]  /*0130*/  EXIT ;  /* 0x000000000000794d */ /* 0x000fea0003800000 */
.L_x_0:
[----:B------:R-:W-:-:S00]  /*0140*/  BRA `(.L_x_0) ;  /* 0xfffffffc00fc7947 */ /* 0x000fc0000383ffff */
[----:B------:R-:W-:-:S00]  /*0150*/  NOP ;  /* 0x0000000000007918 */ /* 0x000fc00000000000 */
        /* <DEDUP_REMOVED lines=10> */
.L_x_1:


//--------------------- .nv.shared.reserved.0     --------------------------
	.section	.nv.shared.reserved.0,"aw",@nobits
	.weak		__nv_reservedSMEM_offset_0_alias
	.size		__nv_reservedSMEM_offset_0_alias, 0, 64
	.other		__nv_reservedSMEM_offset_0_alias,@"STO_CUDA_RESERVED_SHARED STV_DEFAULT"
__nv_reservedSMEM_offset_0_alias:
	.zero		0
	.zero		64


//--------------------- .nv.constant0._Z14add_vec_kernelPKdS0_Pdi --------------------------
	.section	.nv.constant0._Z14add_vec_kernelPKdS0_Pdi,"a",@progbits
	.sectionflags	@""
	.align	4
.nv.constant0._Z14add_vec_kernelPKdS0_Pdi:
	.zero		924


//--------------------- SYMBOLS --------------------------

	.type		.nv.reservedSmem.offset0,@object
	.size		.nv.reservedSmem.offset0,0x4
